//
// Generated by NVIDIA NVVM Compiler
//
// Compiler Build ID: CL-36424714
// Cuda compilation tools, release 13.0, V13.0.88
// Based on NVVM 20.0.0
//

.version 9.0
.target sm_100
.address_size 64

	// .globl	_Z14absoluteKernelPiS_i
// _ZZ11findmaxnormPiS_iE2sh has been demoted

.visible .entry _Z14absoluteKernelPiS_i(
	.param .u64 .ptr .align 1 _Z14absoluteKernelPiS_i_param_0,
	.param .u64 .ptr .align 1 _Z14absoluteKernelPiS_i_param_1,
	.param .u32 _Z14absoluteKernelPiS_i_param_2
)
{
	.reg .pred 	%p<3>;
	.reg .b32 	%r<8>;
	.reg .b64 	%rd<11>;

	ld.param.u64 	%rd2, [_Z14absoluteKernelPiS_i_param_0];
	ld.param.u64 	%rd3, [_Z14absoluteKernelPiS_i_param_1];
	ld.param.u32 	%r3, [_Z14absoluteKernelPiS_i_param_2];
	cvta.to.global.u64 	%rd1, %rd3;
	mov.u32 	%r4, %tid.x;
	mov.u32 	%r5, %ctaid.x;
	mov.u32 	%r6, %ntid.x;
	mad.lo.s32 	%r1, %r5, %r6, %r4;
	setp.ge.s32 	%p1, %r1, %r3;
	@%p1 bra 	$L__BB0_4;
	cvta.to.global.u64 	%rd4, %rd2;
	mul.wide.s32 	%rd5, %r1, 4;
	add.s64 	%rd6, %rd4, %rd5;
	ld.global.u32 	%r2, [%rd6];
	setp.gt.s32 	%p2, %r2, -1;
	@%p2 bra 	$L__BB0_3;
	neg.s32 	%r7, %r2;
	add.s64 	%rd10, %rd1, %rd5;
	st.global.u32 	[%rd10], %r7;
	bra.uni 	$L__BB0_4;
$L__BB0_3:
	add.s64 	%rd8, %rd1, %rd5;
	st.global.u32 	[%rd8], %r2;
$L__BB0_4:
	ret;

}
	// .globl	_Z11findmaxnormPiS_i
.visible .entry _Z11findmaxnormPiS_i(
	.param .u64 .ptr .align 1 _Z11findmaxnormPiS_i_param_0,
	.param .u64 .ptr .align 1 _Z11findmaxnormPiS_i_param_1,
	.param .u32 _Z11findmaxnormPiS_i_param_2
)
{
	.reg .pred 	%p<6>;
	.reg .b32 	%r<18>;
	.reg .b64 	%rd<7>;
	// demoted variable
	.shared .align 4 .b8 _ZZ11findmaxnormPiS_iE2sh[4096];
	ld.param.u64 	%rd2, [_Z11findmaxnormPiS_i_param_0];
	ld.param.u64 	%rd1, [_Z11findmaxnormPiS_i_param_1];
	cvta.to.global.u64 	%rd3, %rd2;
	mov.u32 	%r1, %tid.x;
	mov.u32 	%r7, %ctaid.x;
	mov.u32 	%r2, %ntid.x;
	mad.lo.s32 	%r8, %r7, %r2, %r1;
	mul.wide.s32 	%rd4, %r8, 4;
	add.s64 	%rd5, %rd3, %rd4;
	ld.global.u32 	%r9, [%rd5];
	shl.b32 	%r10, %r1, 2;
	mov.u32 	%r11, _ZZ11findmaxnormPiS_iE2sh;
	add.s32 	%r3, %r11, %r10;
	st.shared.u32 	[%r3], %r9;
	bar.sync 	0;
	setp.lt.u32 	%p1, %r2, 2;
	@%p1 bra 	$L__BB1_6;
	mov.u32 	%r17, %r2;
$L__BB1_2:
	mov.u32 	%r4, %r17;
	shr.u32 	%r17, %r4, 1;
	add.s32 	%r12, %r17, %r1;
	setp.ge.u32 	%p2, %r12, %r2;
	@%p2 bra 	$L__BB1_5;
	ld.shared.u32 	%r13, [%r3];
	shl.b32 	%r14, %r17, 2;
	add.s32 	%r15, %r3, %r14;
	ld.shared.u32 	%r6, [%r15];
	setp.ge.s32 	%p3, %r13, %r6;
	@%p3 bra 	$L__BB1_5;
	st.shared.u32 	[%r3], %r6;
$L__BB1_5:
	setp.gt.u32 	%p4, %r4, 3;
	@%p4 bra 	$L__BB1_2;
$L__BB1_6:
	bar.sync 	0;
	setp.ne.s32 	%p5, %r1, 0;
	@%p5 bra 	$L__BB1_8;
	ld.shared.u32 	%r16, [_ZZ11findmaxnormPiS_iE2sh];
	cvta.to.global.u64 	%rd6, %rd1;
	st.global.u32 	[%rd6], %r16;
$L__BB1_8:
	ret;

}


// ===== COMPILED SASS (sm_100) =====

	.target	sm_100

	.elftype	@"ET_EXEC"


//--------------------- .note.nv.tkinfo           --------------------------
	.section	.note.nv.tkinfo,"",@"SHT_NOTE"
	.sectionflags	@"SHF_NOTE_NV_TKINFO"
	.tkinfo
        /*0018*/ 	.word	0x00000002
        /*0030*/ 	.string	""
        /*0030*/ 	.string	"ptxas"
        /*0030*/ 	.string	"Cuda compilation tools, release 13.0, V13.0.88"
        /*0030*/ 	.string	"Build cuda_13.0.r13.0/compiler.36424714_0"
        /*0030*/ 	.string	"-arch sm_100 -m 64 "



//--------------------- .note.nv.cuinfo           --------------------------
	.section	.note.nv.cuinfo,"",@"SHT_NOTE"
	.sectionflags	@"SHF_NOTE_NV_CUINFO"
        /*0018*/ 	.short	0x0002
        /*001a*/ 	.short	0x0064
        /*001c*/ 	.short	0x0082
	.zero		2


//--------------------- .nv.info                  --------------------------
	.section	.nv.info,"",@"SHT_CUDA_INFO"
	.align	4


	//----- nvinfo : EIATTR_REGCOUNT
	.align		4
        /*0000*/ 	.byte	0x04, 0x2f
        /*0002*/ 	.short	(.L_1 - .L_0)
	.align		4
.L_0:
        /*0004*/ 	.word	index@(_Z14absoluteKernelPiS_i)
        /*0008*/ 	.word	0x0000000e


	//----- nvinfo : EIATTR_FRAME_SIZE
	.align		4
.L_1:
        /*000c*/ 	.byte	0x04, 0x11
        /*000e*/ 	.short	(.L_3 - .L_2)
	.align		4
.L_2:
        /*0010*/ 	.word	index@(_Z14absoluteKernelPiS_i)
        /*0014*/ 	.word	0x00000000


	//----- nvinfo : EIATTR_REGCOUNT
	.align		4
.L_3:
        /*0018*/ 	.byte	0x04, 0x2f
        /*001a*/ 	.short	(.L_5 - .L_4)
	.align		4
.L_4:
        /*001c*/ 	.word	index@(_Z11findmaxnormPiS_i)
        /*0020*/ 	.word	0x0000000a


	//----- nvinfo : EIATTR_FRAME_SIZE
	.align		4
.L_5:
        /*0024*/ 	.byte	0x04, 0x11
        /*0026*/ 	.short	(.L_7 - .L_6)
	.align		4
.L_6:
        /*0028*/ 	.word	index@(_Z11findmaxnormPiS_i)
        /*002c*/ 	.word	0x00000000


	//----- nvinfo : EIATTR_MIN_STACK_SIZE
	.align		4
.L_7:
        /*0030*/ 	.byte	0x04, 0x12
        /*0032*/ 	.short	(.L_9 - .L_8)
	.align		4
.L_8:
        /*0034*/ 	.word	index@(_Z11findmaxnormPiS_i)
        /*0038*/ 	.word	0x00000000


	//----- nvinfo : EIATTR_MIN_STACK_SIZE
	.align		4
.L_9:
        /*003c*/ 	.byte	0x04, 0x12
        /*003e*/ 	.short	(.L_11 - .L_10)
	.align		4
.L_10:
        /*0040*/ 	.word	index@(_Z14absoluteKernelPiS_i)
        /*0044*/ 	.word	0x00000000
.L_11:


//--------------------- .nv.compat                --------------------------
	.section	.nv.compat,"",@"SHT_CUDA_COMPAT_INFO"
	.align	4
        /*0000*/ 	.byte	0x02, 0x09, 0x00, 0x00, 0x02, 0x02, 0x01, 0x00, 0x02, 0x05, 0x05, 0x00, 0x03, 0x07, 0x01, 0x01
        /*0010*/ 	.byte	0x02, 0x03, 0x00, 0x00, 0x02, 0x06, 0x01, 0x00, 0x04, 0x0b, 0x08, 0x00, 0x09, 0x00, 0x00, 0x00
        /*0020*/ 	.byte	0x00, 0x00, 0x00, 0x00


//--------------------- .nv.info._Z11findmaxnormPiS_i --------------------------
	.section	.nv.info._Z11findmaxnormPiS_i,"",@"SHT_CUDA_INFO"
	.sectionflags	@""
	.align	4


	//----- nvinfo : EIATTR_CUDA_API_VERSION
	.align		4
        /*0000*/ 	.byte	0x04, 0x37
        /*0002*/ 	.short	(.L_13 - .L_12)
.L_12:
        /*0004*/ 	.word	0x00000082


	//----- nvinfo : EIATTR_KPARAM_INFO
	.align		4
.L_13:
        /*0008*/ 	.byte	0x04, 0x17
        /*000a*/ 	.short	(.L_15 - .L_14)
.L_14:
        /*000c*/ 	.word	0x00000000
        /*0010*/ 	.short	0x0002
        /*0012*/ 	.short	0x0010
        /*0014*/ 	.byte	0x00, 0xf0, 0x11, 0x00


	//----- nvinfo : EIATTR_KPARAM_INFO
	.align		4
.L_15:
        /*0018*/ 	.byte	0x04, 0x17
        /*001a*/ 	.short	(.L_17 - .L_16)
.L_16:
        /*001c*/ 	.word	0x00000000
        /*0020*/ 	.short	0x0001
        /*0022*/ 	.short	0x0008
        /*0024*/ 	.byte	0x00, 0xf5, 0x21, 0x00


	//----- nvinfo : EIATTR_KPARAM_INFO
	.align		4
.L_17:
        /*0028*/ 	.byte	0x04, 0x17
        /*002a*/ 	.short	(.L_19 - .L_18)
.L_18:
        /*002c*/ 	.word	0x00000000
        /*0030*/ 	.short	0x0000
        /*0032*/ 	.short	0x0000
        /*0034*/ 	.byte	0x00, 0xf5, 0x21, 0x00


	//----- nvinfo : EIATTR_SPARSE_MMA_MASK
	.align		4
.L_19:
        /*0038*/ 	.byte	0x03, 0x50
        /*003a*/ 	.short	0x0000


	//----- nvinfo : EIATTR_MAXREG_COUNT
	.align		4
        /*003c*/ 	.byte	0x03, 0x1b
        /*003e*/ 	.short	0x00ff


	//----- nvinfo : EIATTR_NUM_BARRIERS
	.align		4
        /*0040*/ 	.byte	0x02, 0x4c
        /*0042*/ 	.byte	0x01
	.zero		1


	//----- nvinfo : EIATTR_MERCURY_ISA_VERSION
	.align		4
        /*0044*/ 	.byte	0x03, 0x5f
        /*0046*/ 	.short	0x0101


	//----- nvinfo : EIATTR_VRC_CTA_INIT_COUNT
	.align		4
        /*0048*/ 	.byte	0x02, 0x4a
	.zero		1
	.zero		1


	//----- nvinfo : EIATTR_EXIT_INSTR_OFFSETS
	.align		4
        /*004c*/ 	.byte	0x04, 0x1c
        /*004e*/ 	.short	(.L_21 - .L_20)


	//   ....[0]....
.L_20:
        /*0050*/ 	.word	0x00000220


	//   ....[1]....
        /*0054*/ 	.word	0x00000290


	//----- nvinfo : EIATTR_CRS_STACK_SIZE
	.align		4
.L_21:
        /*0058*/ 	.byte	0x04, 0x1e
        /*005a*/ 	.short	(.L_23 - .L_22)
.L_22:
        /*005c*/ 	.word	0x00000000


	//----- nvinfo : EIATTR_CBANK_PARAM_SIZE
	.align		4
.L_23:
        /*0060*/ 	.byte	0x03, 0x19
        /*0062*/ 	.short	0x0014


	//----- nvinfo : EIATTR_PARAM_CBANK
	.align		4
        /*0064*/ 	.byte	0x04, 0x0a
        /*0066*/ 	.short	(.L_25 - .L_24)
	.align		4
.L_24:
        /*0068*/ 	.word	index@(.nv.constant0._Z11findmaxnormPiS_i)
        /*006c*/ 	.short	0x0380
        /*006e*/ 	.short	0x0014


	//----- nvinfo : EIATTR_SW_WAR
	.align		4
.L_25:
        /*0070*/ 	.byte	0x04, 0x36
        /*0072*/ 	.short	(.L_27 - .L_26)
.L_26:
        /*0074*/ 	.word	0x00000008
.L_27:


//--------------------- .nv.info._Z14absoluteKernelPiS_i --------------------------
	.section	.nv.info._Z14absoluteKernelPiS_i,"",@"SHT_CUDA_INFO"
	.sectionflags	@""
	.align	4


	//----- nvinfo : EIATTR_CUDA_API_VERSION
	.align		4
        /*0000*/ 	.byte	0x04, 0x37
        /*0002*/ 	.short	(.L_29 - .L_28)
.L_28:
        /*0004*/ 	.word	0x00000082


	//----- nvinfo : EIATTR_KPARAM_INFO
	.align		4
.L_29:
        /*0008*/ 	.byte	0x04, 0x17
        /*000a*/ 	.short	(.L_31 - .L_30)
.L_30:
        /*000c*/ 	.word	0x00000000
        /*0010*/ 	.short	0x0002
        /*0012*/ 	.short	0x0010
        /*0014*/ 	.byte	0x00, 0xf0, 0x11, 0x00


	//----- nvinfo : EIATTR_KPARAM_INFO
	.align		4
.L_31:
        /*0018*/ 	.byte	0x04, 0x17
        /*001a*/ 	.short	(.L_33 - .L_32)
.L_32:
        /*001c*/ 	.word	0x00000000
        /*0020*/ 	.short	0x0001
        /*0022*/ 	.short	0x0008
        /*0024*/ 	.byte	0x00, 0xf5, 0x21, 0x00


	//----- nvinfo : EIATTR_KPARAM_INFO
	.align		4
.L_33:
        /*0028*/ 	.byte	0x04, 0x17
        /*002a*/ 	.short	(.L_35 - .L_34)
.L_34:
        /*002c*/ 	.word	0x00000000
        /*0030*/ 	.short	0x0000
        /*0032*/ 	.short	0x0000
        /*0034*/ 	.byte	0x00, 0xf5, 0x21, 0x00


	//----- nvinfo : EIATTR_SPARSE_MMA_MASK
	.align		4
.L_35:
        /*0038*/ 	.byte	0x03, 0x50
        /*003a*/ 	.short	0x0000


	//----- nvinfo : EIATTR_MAXREG_COUNT
	.align		4
        /*003c*/ 	.byte	0x03, 0x1b
        /*003e*/ 	.short	0x00ff


	//----- nvinfo : EIATTR_MERCURY_ISA_VERSION
	.align		4
        /*0040*/ 	.byte	0x03, 0x5f
        /*0042*/ 	.short	0x0101


	//----- nvinfo : EIATTR_VRC_CTA_INIT_COUNT
	.align		4
        /*0044*/ 	.byte	0x02, 0x4a
	.zero		1
	.zero		1


	//----- nvinfo : EIATTR_EXIT_INSTR_OFFSETS
	.align		4
        /*0048*/ 	.byte	0x04, 0x1c
        /*004a*/ 	.short	(.L_37 - .L_36)


	//   ....[0]....
.L_36:
        /*004c*/ 	.word	0x00000070


	//   ....[1]....
        /*0050*/ 	.word	0x00000110


	//   ....[2]....
        /*0054*/ 	.word	0x00000150


	//----- nvinfo : EIATTR_CBANK_PARAM_SIZE
	.align		4
.L_37:
        /*0058*/ 	.byte	0x03, 0x19
        /*005a*/ 	.short	0x0014


	//----- nvinfo : EIATTR_PARAM_CBANK
	.align		4
        /*005c*/ 	.byte	0x04, 0x0a
        /*005e*/ 	.short	(.L_39 - .L_38)
	.align		4
.L_38:
        /*0060*/ 	.word	index@(.nv.constant0._Z14absoluteKernelPiS_i)
        /*0064*/ 	.short	0x0380
        /*0066*/ 	.short	0x0014


	//----- nvinfo : EIATTR_SW_WAR
	.align		4
.L_39:
        /*0068*/ 	.byte	0x04, 0x36
        /*006a*/ 	.short	(.L_41 - .L_40)
.L_40:
        /*006c*/ 	.word	0x00000008
.L_41:


//--------------------- .nv.callgraph             --------------------------
	.section	.nv.callgraph,"",@"SHT_CUDA_CALLGRAPH"
	.align	4
	.sectionentsize	8
	.align		4
        /*0000*/ 	.word	0x00000000
	.align		4
        /*0004*/ 	.word	0xffffffff
	.align		4
        /*0008*/ 	.word	0x00000000
	.align		4
        /*000c*/ 	.word	0xfffffffe
	.align		4
        /*0010*/ 	.word	0x00000000
	.align		4
        /*0014*/ 	.word	0xfffffffd
	.align		4
        /*0018*/ 	.word	0x00000000
	.align		4
        /*001c*/ 	.word	0xfffffffc


//--------------------- .text._Z11findmaxnormPiS_i --------------------------
	.section	.text._Z11findmaxnormPiS_i,"ax",@progbits
	.align	128
        .global         _Z11findmaxnormPiS_i
        .type           _Z11findmaxnormPiS_i,@function
        .size           _Z11findmaxnormPiS_i,(.L_x_6 - _Z11findmaxnormPiS_i)
        .other          _Z11findmaxnormPiS_i,@"STO_CUDA_ENTRY STV_DEFAULT"
_Z11findmaxnormPiS_i:
.text._Z11findmaxnormPiS_i:
[----:B------:R-:W-:Y:S01]  /*0000*/  LDC R1, c[0x0][0x37c] ;  /* 0x0000df00ff017b82 */ /* 0x000fe20000000800 */
[----:B------:R-:W0:Y:S07]  /*0010*/  S2R R7, SR_TID.X ;  /* 0x0000000000077919 */ /* 0x000e2e0000002100 */
[----:B------:R-:W0:Y:S01]  /*0020*/  S2UR UR4, SR_CTAID.X ;  /* 0x00000000000479c3 */ /* 0x000e220000002500 */
[----:B------:R-:W1:Y:S07]  /*0030*/  LDCU.64 UR6, c[0x0][0x358] ;  /* 0x00006b00ff0677ac */ /* 0x000e6e0008000a00 */
[----:B------:R-:W0:Y:S08]  /*0040*/  LDC R4, c[0x0][0x360] ;  /* 0x0000d800ff047b82 */ /* 0x000e300000000800 */
[----:B------:R-:W2:Y:S01]  /*0050*/  LDC.64 R2, c[0x0][0x380] ;  /* 0x0000e000ff027b82 */ /* 0x000ea20000000a00 */
[----:B0-----:R-:W-:-:S04]  /*0060*/  IMAD R5, R4, UR4, R7 ;  /* 0x0000000404057c24 */ /* 0x001fc8000f8e0207 */
[----:B--2---:R-:W-:-:S06]  /*0070*/  IMAD.WIDE R2, R5, 0x4, R2 ;  /* 0x0000000405027825 */ /* 0x004fcc00078e0202 */
[----:B-1----:R-:W2:Y:S01]  /*0080*/  LDG.E R2, desc[UR6][R2.64] ;  /* 0x0000000602027981 */ /* 0x002ea2000c1e1900 */
[----:B------:R-:W0:Y:S01]  /*0090*/  S2UR UR5, SR_CgaCtaId ;  /* 0x00000000000579c3 */ /* 0x000e220000008800 */
[----:B------:R-:W-:Y:S01]  /*00a0*/  UMOV UR4, 0x400 ;  /* 0x0000040000047882 */ /* 0x000fe20000000000 */
[----:B------:R-:W-:Y:S01]  /*00b0*/  ISETP.GE.U32.AND P0, PT, R4, 0x2, PT ;  /* 0x000000020400780c */ /* 0x000fe20003f06070 */
[----:B0-----:R-:W-:-:S06]  /*00c0*/  ULEA UR4, UR5, UR4, 0x18 ;  /* 0x0000000405047291 */ /* 0x001fcc000f8ec0ff */
[----:B------:R-:W-:-:S05]  /*00d0*/  LEA R5, R7, UR4, 0x2 ;  /* 0x0000000407057c11 */ /* 0x000fca000f8e10ff */
[----:B--2---:R0:W-:Y:S01]  /*00e0*/  STS [R5], R2 ;  /* 0x0000000205007388 */ /* 0x0041e20000000800 */
[----:B------:R-:W-:Y:S06]  /*00f0*/  BAR.SYNC.DEFER_BLOCKING 0x0 ;  /* 0x0000000000007b1d */ /* 0x000fec0000010000 */
[----:B------:R-:W-:Y:S05]  /*0100*/  @!P0 BRA `(.L_x_0) ;  /* 0x00000000003c8947 */ /* 0x000fea0003800000 */
[----:B------:R-:W-:-:S07]  /*0110*/  IMAD.MOV.U32 R0, RZ, RZ, R4 ;  /* 0x000000ffff007224 */ /* 0x000fce00078e0004 */
.L_x_3:
[--C-:B0-----:R-:W-:Y:S01]  /*0120*/  IMAD.MOV.U32 R3, RZ, RZ, R0.reuse ;  /* 0x000000ffff037224 */ /* 0x101fe200078e0000 */
[----:B------:R-:W-:Y:S01]  /*0130*/  SHF.R.U32.HI R0, RZ, 0x1, R0 ;  /* 0x00000001ff007819 */ /* 0x000fe20000011600 */
[----:B------:R-:W-:Y:S03]  /*0140*/  BSSY.RECONVERGENT B0, `(.L_x_1) ;  /* 0x000000a000007945 */ /* 0x000fe60003800200 */
[----:B------:R-:W-:Y:S01]  /*0150*/  ISETP.GT.U32.AND P0, PT, R3, 0x3, PT ;  /* 0x000000030300780c */ /* 0x000fe20003f04070 */
[----:B0-----:R-:W-:-:S05]  /*0160*/  IMAD.IADD R2, R0, 0x1, R7 ;  /* 0x0000000100027824 */ /* 0x001fca00078e0207 */
[----:B------:R-:W-:-:S13]  /*0170*/  ISETP.GE.U32.AND P1, PT, R2, R4, PT ;  /* 0x000000040200720c */ /* 0x000fda0003f26070 */
[----:B------:R-:W-:Y:S05]  /*0180*/  @P1 BRA `(.L_x_2) ;  /* 0x0000000000141947 */ /* 0x000fea0003800000 */
[----:B------:R-:W-:Y:S01]  /*0190*/  IMAD R3, R0, 0x4, R5 ;  /* 0x0000000400037824 */ /* 0x000fe200078e0205 */
[----:B------:R-:W-:Y:S05]  /*01a0*/  LDS R2, [R5] ;  /* 0x0000000005027984 */ /* 0x000fea0000000800 */
[----:B------:R-:W0:Y:S02]  /*01b0*/  LDS R3, [R3] ;  /* 0x0000000003037984 */ /* 0x000e240000000800 */
[----:B0-----:R-:W-:-:S13]  /*01c0*/  ISETP.GE.AND P1, PT, R2, R3, PT ;  /* 0x000000030200720c */ /* 0x001fda0003f26270 */
[----:B------:R0:W-:Y:S02]  /*01d0*/  @!P1 STS [R5], R3 ;  /* 0x0000000305009388 */ /* 0x0001e40000000800 */
.L_x_2:
[----:B------:R-:W-:Y:S05]  /*01e0*/  BSYNC.RECONVERGENT B0 ;  /* 0x0000000000007941 */ /* 0x000fea0003800200 */
.L_x_1:
[----:B------:R-:W-:Y:S05]  /*01f0*/  @P0 BRA `(.L_x_3) ;  /* 0xfffffffc00c80947 */ /* 0x000fea000383ffff */
.L_x_0:
[----:B------:R-:W-:Y:S01]  /*0200*/  BAR.SYNC.DEFER_BLOCKING 0x0 ;  /* 0x0000000000007b1d */ /* 0x000fe20000010000 */
[----:B------:R-:W-:-:S13]  /*0210*/  ISETP.NE.AND P0, PT, R7, RZ, PT ;  /* 0x000000ff0700720c */ /* 0x000fda0003f05270 */
[----:B------:R-:W-:Y:S05]  /*0220*/  @P0 EXIT ;  /* 0x000000000000094d */ /* 0x000fea0003800000 */
[----:B------:R-:W1:Y:S01]  /*0230*/  S2UR UR5, SR_CgaCtaId ;  /* 0x00000000000579c3 */ /* 0x000e620000008800 */
[----:B------:R-:W-:-:S07]  /*0240*/  UMOV UR4, 0x400 ;  /* 0x0000040000047882 */ /* 0x000fce0000000000 */
[----:B0-----:R-:W0:Y:S01]  /*0250*/  LDC.64 R2, c[0x0][0x388] ;  /* 0x0000e200ff027b82 */ /* 0x001e220000000a00 */
[----:B-1----:R-:W-:-:S09]  /*0260*/  ULEA UR4, UR5, UR4, 0x18 ;  /* 0x0000000405047291 */ /* 0x002fd2000f8ec0ff */
[----:B------:R-:W0:Y:S04]  /*0270*/  LDS R5, [UR4] ;  /* 0x00000004ff057984 */ /* 0x000e280008000800 */
[----:B0-----:R-:W-:Y:S01]  /*0280*/  STG.E desc[UR6][R2.64], R5 ;  /* 0x0000000502007986 */ /* 0x001fe2000c101906 */
[----:B------:R-:W-:Y:S05]  /*0290*/  EXIT ;  /* 0x000000000000794d */ /* 0x000fea0003800000 */
.L_x_4:
[----:B------:R-:W-:-:S00]  /*02a0*/  BRA `(.L_x_4) ;  /* 0xfffffffc00fc7947 */ /* 0x000fc0000383ffff */
[----:B------:R-:W-:-:S00]  /*02b0*/  NOP ;  /* 0x0000000000007918 */ /* 0x000fc00000000000 */
        /* <DEDUP_REMOVED lines=12> */
.L_x_6:


//--------------------- .text._Z14absoluteKernelPiS_i --------------------------
	.section	.text._Z14absoluteKernelPiS_i,"ax",@progbits
	.align	128
        .global         _Z14absoluteKernelPiS_i
        .type           _Z14absoluteKernelPiS_i,@function
        .size           _Z14absoluteKernelPiS_i,(.L_x_7 - _Z14absoluteKernelPiS_i)
        .other          _Z14absoluteKernelPiS_i,@"STO_CUDA_ENTRY STV_DEFAULT"
_Z14absoluteKernelPiS_i:
.text._Z14absoluteKernelPiS_i:
[----:B------:R-:W-:Y:S01]  /*0000*/  LDC R1, c[0x0][0x37c] ;  /* 0x0000df00ff017b82 */ /* 0x000fe20000000800 */
[----:B------:R-:W0:Y:S07]  /*0010*/  S2R R7, SR_TID.X ;  /* 0x0000000000077919 */ /* 0x000e2e0000002100 */
[----:B------:R-:W0:Y:S01]  /*0020*/  S2UR UR4, SR_CTAID.X ;  /* 0x00000000000479c3 */ /* 0x000e220000002500 */
[----:B------:R-:W1:Y:S07]  /*0030*/  LDCU UR5, c[0x0][0x390] ;  /* 0x00007200ff0577ac */ /* 0x000e6e0008000800 */
[----:B------:R-:W0:Y:S02]  /*0040*/  LDC R0, c[0x0][0x360] ;  /* 0x0000d800ff007b82 */ /* 0x000e240000000800 */
[----:B0-----:R-:W-:-:S05]  /*0050*/  IMAD R7, R0, UR4, R7 ;  /* 0x0000000400077c24 */ /* 0x001fca000f8e0207 */
[----:B-1----:R-:W-:-:S13]  /*0060*/  ISETP.GE.AND P0, PT, R7, UR5, PT ;  /* 0x0000000507007c0c */ /* 0x002fda000bf06270 */
[----:B------:R-:W-:Y:S05]  /*0070*/  @P0 EXIT ;  /* 0x000000000000094d */ /* 0x000fea0003800000 */
[----:B------:R-:W0:Y:S01]  /*0080*/  LDC.64 R2, c[0x0][0x380] ;  /* 0x0000e000ff027b82 */ /* 0x000e220000000a00 */
[----:B------:R-:W1:Y:S01]  /*0090*/  LDCU.64 UR4, c[0x0][0x358] ;  /* 0x00006b00ff0477ac */ /* 0x000e620008000a00 */
[----:B0-----:R-:W-:-:S05]  /*00a0*/  IMAD.WIDE R2, R7, 0x4, R2 ;  /* 0x0000000407027825 */ /* 0x001fca00078e0202 */
[----:B-1----:R-:W2:Y:S02]  /*00b0*/  LDG.E R9, desc[UR4][R2.64] ;  /* 0x0000000402097981 */ /* 0x002ea4000c1e1900 */
[----:B--2---:R-:W-:-:S13]  /*00c0*/  ISETP.GT.AND P0, PT, R9, -0x1, PT ;  /* 0xffffffff0900780c */ /* 0x004fda0003f04270 */
[----:B------:R-:W0:Y:S01]  /*00d0*/  @!P0 LDC.64 R4, c[0x0][0x388] ;  /* 0x0000e200ff048b82 */ /* 0x000e220000000a00 */
[----:B------:R-:W-:Y:S01]  /*00e0*/  @!P0 IADD3 R11, PT, PT, -R9, RZ, RZ ;  /* 0x000000ff090b8210 */ /* 0x000fe20007ffe1ff */
[----:B0-----:R-:W-:-:S05]  /*00f0*/  @!P0 IMAD.WIDE R4, R7, 0x4, R4 ;  /* 0x0000000407048825 */ /* 0x001fca00078e0204 */
[----:B------:R0:W-:Y:S01]  /*0100*/  @!P0 STG.E desc[UR4][R4.64], R11 ;  /* 0x0000000b04008986 */ /* 0x0001e2000c101904 */
[----:B------:R-:W-:Y:S05]  /*0110*/  @!P0 EXIT ;  /* 0x000000000000894d */ /* 0x000fea0003800000 */
[----:B------:R-:W1:Y:S02]  /*0120*/  LDC.64 R2, c[0x0][0x388] ;  /* 0x0000e200ff027b82 */ /* 0x000e640000000a00 */
[----:B-1----:R-:W-:-:S05]  /*0130*/  IMAD.WIDE R2, R7, 0x4, R2 ;  /* 0x0000000407027825 */ /* 0x002fca00078e0202 */
[----:B------:R-:W-:Y:S01]  /*0140*/  STG.E desc[UR4][R2.64], R9 ;  /* 0x0000000902007986 */ /* 0x000fe2000c101904 */
[----:B------:R-:W-:Y:S05]  /*0150*/  EXIT ;  /* 0x000000000000794d */ /* 0x000fea0003800000 */
.L_x_5:
        /* <DEDUP_REMOVED lines=10> */
.L_x_7:


//--------------------- .nv.shared._Z11findmaxnormPiS_i --------------------------
	.section	.nv.shared._Z11findmaxnormPiS_i,"aw",@nobits
	.sectionflags	@""
	.align	4
.nv.shared._Z11findmaxnormPiS_i:
	.zero		5120


//--------------------- .nv.shared.reserved.0     --------------------------
	.section	.nv.shared.reserved.0,"aw",@nobits
	.weak		__nv_reservedSMEM_offset_0_alias
	.size		__nv_reservedSMEM_offset_0_alias, 0, 64
	.other		__nv_reservedSMEM_offset_0_alias,@"STO_CUDA_RESERVED_SHARED STV_DEFAULT"
__nv_reservedSMEM_offset_0_alias:
	.zero		0
	.zero		64


//--------------------- .nv.constant0._Z11findmaxnormPiS_i --------------------------
	.section	.nv.constant0._Z11findmaxnormPiS_i,"a",@progbits
	.sectionflags	@""
	.align	4
.nv.constant0._Z11findmaxnormPiS_i:
	.zero		916


//--------------------- .nv.constant0._Z14absoluteKernelPiS_i --------------------------
	.section	.nv.constant0._Z14absoluteKernelPiS_i,"a",@progbits
	.sectionflags	@""
	.align	4
.nv.constant0._Z14absoluteKernelPiS_i:
	.zero		916


//--------------------- SYMBOLS --------------------------

	.type		.nv.reservedSmem.offset0,@object
	.size		.nv.reservedSmem.offset0,0x4
	.type		.nv.reservedSmem.cap,@object
	.size		.nv.reservedSmem.cap,0x4
